	.headerflags	@"EF_CUDA_TEXMODE_UNIFIED EF_CUDA_64BIT_ADDRESS EF_CUDA_ACCELERATORS EF_CUDA_SM90 EF_CUDA_VIRTUAL_SM(EF_CUDA_SM90)"
	.elftype	@"ET_EXEC"


//--------------------- .nv.info                  --------------------------
	.section	.nv.info,"",@"SHT_CUDA_INFO"
	.align	4


	//----- nvinfo : EIATTR_REGCOUNT
	.align		4
        /*0000*/ 	.byte	0x04, 0x2f
        /*0002*/ 	.short	(.L_1 - .L_0)
	.align		4
.L_0:
        /*0004*/ 	.word	index@(triton_poi_fused_5)
        /*0008*/ 	.word	0x00000018


	//----- nvinfo : EIATTR_MIN_STACK_SIZE
	.align		4
.L_1:
        /*000c*/ 	.byte	0x04, 0x12
        /*000e*/ 	.short	(.L_3 - .L_2)
	.align		4
.L_2:
        /*0010*/ 	.word	index@(triton_poi_fused_5)
        /*0014*/ 	.word	0x00000000


	//----- nvinfo : EIATTR_FRAME_SIZE
	.align		4
.L_3:
        /*0018*/ 	.byte	0x04, 0x11
        /*001a*/ 	.short	(.L_5 - .L_4)
	.align		4
.L_4:
        /*001c*/ 	.word	index@(triton_poi_fused_5)
        /*0020*/ 	.word	0x00000000


	//----- nvinfo : EIATTR_MIN_STACK_SIZE
	.align		4
.L_5:
        /*0024*/ 	.byte	0x04, 0x12
        /*0026*/ 	.short	(.L_7 - .L_6)
	.align		4
.L_6:
        /*0028*/ 	.word	index@(triton_poi_fused_5)
        /*002c*/ 	.word	0x00000000
.L_7:


//--------------------- .nv.info.triton_poi_fused_5 --------------------------
	.section	.nv.info.triton_poi_fused_5,"",@"SHT_CUDA_INFO"
	.sectionflags	@""
	.align	4


	//----- nvinfo : EIATTR_CUDA_API_VERSION
	.align		4
        /*0000*/ 	.byte	0x04, 0x37
        /*0002*/ 	.short	(.L_9 - .L_8)
.L_8:
        /*0004*/ 	.word	0x0000007c


	//----- nvinfo : EIATTR_KPARAM_INFO
	.align		4
.L_9:
        /*0008*/ 	.byte	0x04, 0x17
        /*000a*/ 	.short	(.L_11 - .L_10)
.L_10:
        /*000c*/ 	.word	0x00000000
        /*0010*/ 	.short	0x0003
        /*0012*/ 	.short	0x0014
        /*0014*/ 	.byte	0x00, 0xf0, 0x11, 0x00


	//----- nvinfo : EIATTR_KPARAM_INFO
	.align		4
.L_11:
        /*0018*/ 	.byte	0x04, 0x17
        /*001a*/ 	.short	(.L_13 - .L_12)
.L_12:
        /*001c*/ 	.word	0x00000000
        /*0020*/ 	.short	0x0002
        /*0022*/ 	.short	0x0010
        /*0024*/ 	.byte	0x00, 0xf0, 0x11, 0x00


	//----- nvinfo : EIATTR_KPARAM_INFO
	.align		4
.L_13:
        /*0028*/ 	.byte	0x04, 0x17
        /*002a*/ 	.short	(.L_15 - .L_14)
.L_14:
        /*002c*/ 	.word	0x00000000
        /*0030*/ 	.short	0x0001
        /*0032*/ 	.short	0x0008
        /*0034*/ 	.byte	0x00, 0xf4, 0x21, 0x00


	//----- nvinfo : EIATTR_KPARAM_INFO
	.align		4
.L_15:
        /*0038*/ 	.byte	0x04, 0x17
        /*003a*/ 	.short	(.L_17 - .L_16)
.L_16:
        /*003c*/ 	.word	0x00000000
        /*0040*/ 	.short	0x0000
        /*0042*/ 	.short	0x0000
        /*0044*/ 	.byte	0x00, 0xf4, 0x21, 0x00


	//----- nvinfo : EIATTR_SPARSE_MMA_MASK
	.align		4
.L_17:
        /*0048*/ 	.byte	0x03, 0x50
        /*004a*/ 	.short	0x0000


	//----- nvinfo : EIATTR_MAXREG_COUNT
	.align		4
        /*004c*/ 	.byte	0x03, 0x1b
        /*004e*/ 	.short	0x00ff


	//----- nvinfo : EIATTR_EXIT_INSTR_OFFSETS
	.align		4
        /*0050*/ 	.byte	0x04, 0x1c
        /*0052*/ 	.short	(.L_19 - .L_18)


	//   ....[0]....
.L_18:
        /*0054*/ 	.word	0x00000490


	//   ....[1]....
        /*0058*/ 	.word	0x000004f0


	//----- nvinfo : EIATTR_REQNTID
	.align		4
.L_19:
        /*005c*/ 	.byte	0x04, 0x10
        /*005e*/ 	.short	(.L_21 - .L_20)
.L_20:
        /*0060*/ 	.word	0x00000080
        /*0064*/ 	.word	0x00000001
        /*0068*/ 	.word	0x00000001


	//----- nvinfo : EIATTR_CBANK_PARAM_SIZE
	.align		4
.L_21:
        /*006c*/ 	.byte	0x03, 0x19
        /*006e*/ 	.short	0x0018


	//----- nvinfo : EIATTR_PARAM_CBANK
	.align		4
        /*0070*/ 	.byte	0x04, 0x0a
        /*0072*/ 	.short	(.L_23 - .L_22)
	.align		4
.L_22:
        /*0074*/ 	.word	index@(.nv.constant0.triton_poi_fused_5)
        /*0078*/ 	.short	0x0210
        /*007a*/ 	.short	0x0018


	//----- nvinfo : EIATTR_SW_WAR
	.align		4
.L_23:
        /*007c*/ 	.byte	0x04, 0x36
        /*007e*/ 	.short	(.L_25 - .L_24)
.L_24:
        /*0080*/ 	.word	0x00000008
.L_25:


//--------------------- .nv.callgraph             --------------------------
	.section	.nv.callgraph,"",@"SHT_CUDA_CALLGRAPH"
	.align	4
	.sectionentsize	8
	.align		4
        /*0000*/ 	.word	0x00000000
	.align		4
        /*0004*/ 	.word	0xffffffff
	.align		4
        /*0008*/ 	.word	0x00000000
	.align		4
        /*000c*/ 	.word	0xfffffffe
	.align		4
        /*0010*/ 	.word	0x00000000
	.align		4
        /*0014*/ 	.word	0xfffffffd
	.align		4
        /*0018*/ 	.word	0x00000000
	.align		4
        /*001c*/ 	.word	0xfffffffc


//--------------------- .text.triton_poi_fused_5  --------------------------
	.section	.text.triton_poi_fused_5,"ax",@progbits
	.sectionflags	@"SHF_BARRIERS=1"
	.align	128
        .global         triton_poi_fused_5
        .type           triton_poi_fused_5,@function
        .size           triton_poi_fused_5,(.L_x_1 - triton_poi_fused_5)
        .other          triton_poi_fused_5,@"STO_CUDA_ENTRY STV_DEFAULT"
triton_poi_fused_5:
.text.triton_poi_fused_5:
[----:B------:R-:W0:Y:S01]  /*0000*/  LDC R1, c[0x0][0x28] ;  /* 0x00000a00ff017b82 */ /* 0x000e220000000800 */
[----:B------:R-:W1:Y:S07]  /*0010*/  S2R R3, SR_CTAID.Z ;  /* 0x0000000000037919 */ /* 0x000e6e0000002700 */
[----:B------:R-:W1:Y:S01]  /*0020*/  S2UR UR4, SR_CTAID.Y ;  /* 0x00000000000479c3 */ /* 0x000e620000002600 */
[----:B------:R-:W-:Y:S01]  /*0030*/  CS2R R6, SRZ ;  /* 0x0000000000067805 */ /* 0x000fe2000001ff00 */
[----:B------:R-:W-:Y:S01]  /*0040*/  ULDC.64 UR6, c[0x0][0x208] ;  /* 0x0000820000067ab9 */ /* 0x000fe20000000a00 */
[----:B------:R-:W2:Y:S01]  /*0050*/  S2R R0, SR_CTAID.X ;  /* 0x0000000000007919 */ /* 0x000ea20000002500 */
[----:B------:R-:W3:Y:S04]  /*0060*/  S2R R10, SR_TID.X ;  /* 0x00000000000a7919 */ /* 0x000ee80000002100 */
[----:B------:R-:W1:Y:S08]  /*0070*/  LDC R2, c[0x0][0x10] ;  /* 0x00000400ff027b82 */ /* 0x000e700000000800 */
[----:B------:R-:W4:Y:S01]  /*0080*/  LDC.64 R8, c[0x0][0x210] ;  /* 0x00008400ff087b82 */ /* 0x000f220000000a00 */
[----:B-1----:R-:W-:-:S02]  /*0090*/  IMAD R3, R3, R2, UR4 ;  /* 0x0000000403037e24 */ /* 0x002fc4000f8e0202 */
[----:B--2---:R-:W-:Y:S02]  /*00a0*/  IMAD.SHL.U32 R2, R0, 0x2, RZ ;  /* 0x0000000200027824 */ /* 0x004fe400078e00ff */
[----:B------:R-:W-:-:S03]  /*00b0*/  IMAD.SHL.U32 R3, R3, 0x200, RZ ;  /* 0x0000020003037824 */ /* 0x000fc600078e00ff */
[----:B------:R-:W-:Y:S02]  /*00c0*/  ISETP.GE.AND P0, PT, R2, 0x2, PT ;  /* 0x000000020200780c */ /* 0x000fe40003f06270 */
[----:B---3--:R-:W-:-:S04]  /*00d0*/  LOP3.LUT R5, R3, 0x7f, R10, 0xf8, !PT ;  /* 0x0000007f03057812 */ /* 0x008fc800078ef80a */
[C---:B------:R-:W-:Y:S01]  /*00e0*/  ISETP.LT.AND P1, PT, R5.reuse, 0x20000, !P0 ;  /* 0x000200000500780c */ /* 0x040fe20004721270 */
[C-C-:B------:R-:W-:Y:S01]  /*00f0*/  IMAD.IADD R4, R5.reuse, 0x1, R0.reuse ;  /* 0x0000000105047824 */ /* 0x140fe200078e0200 */
[C---:B------:R-:W-:Y:S02]  /*0100*/  LOP3.LUT R11, R5.reuse, 0x80, RZ, 0xfc, !PT ;  /* 0x00000080050b7812 */ /* 0x040fe400078efcff */
[C---:B------:R-:W-:Y:S01]  /*0110*/  LOP3.LUT R13, R5.reuse, 0x100, RZ, 0xfc, !PT ;  /* 0x00000100050d7812 */ /* 0x040fe200078efcff */
[----:B------:R-:W-:Y:S01]  /*0120*/  IMAD.SHL.U32 R17, R4, 0x2, RZ ;  /* 0x0000000204117824 */ /* 0x000fe200078e00ff */
[----:B------:R-:W-:Y:S02]  /*0130*/  LOP3.LUT R5, R5, 0x180, RZ, 0xfc, !PT ;  /* 0x0000018005057812 */ /* 0x000fe400078efcff */
[C---:B------:R-:W-:Y:S01]  /*0140*/  ISETP.LT.AND P2, PT, R11.reuse, 0x20000, !P0 ;  /* 0x000200000b00780c */ /* 0x040fe20004741270 */
[--C-:B------:R-:W-:Y:S01]  /*0150*/  IMAD.IADD R11, R11, 0x1, R0.reuse ;  /* 0x000000010b0b7824 */ /* 0x100fe200078e0200 */
[C---:B------:R-:W-:Y:S01]  /*0160*/  ISETP.LT.AND P3, PT, R13.reuse, 0x20000, !P0 ;  /* 0x000200000d00780c */ /* 0x040fe20004761270 */
[--C-:B------:R-:W-:Y:S01]  /*0170*/  IMAD.IADD R13, R13, 0x1, R0.reuse ;  /* 0x000000010d0d7824 */ /* 0x100fe200078e0200 */
[C---:B------:R-:W-:Y:S01]  /*0180*/  ISETP.LT.AND P0, PT, R5.reuse, 0x20000, !P0 ;  /* 0x000200000500780c */ /* 0x040fe20004701270 */
[----:B------:R-:W-:-:S02]  /*0190*/  IMAD.IADD R5, R5, 0x1, R0 ;  /* 0x0000000105057824 */ /* 0x000fc400078e0200 */
[----:B------:R-:W-:Y:S02]  /*01a0*/  IMAD.SHL.U32 R11, R11, 0x2, RZ ;  /* 0x000000020b0b7824 */ /* 0x000fe400078e00ff */
[----:B------:R-:W-:Y:S02]  /*01b0*/  IMAD.SHL.U32 R13, R13, 0x2, RZ ;  /* 0x000000020d0d7824 */ /* 0x000fe400078e00ff */
[----:B------:R-:W-:Y:S01]  /*01c0*/  IMAD.SHL.U32 R15, R5, 0x2, RZ ;  /* 0x00000002050f7824 */ /* 0x000fe200078e00ff */
[----:B------:R-:W-:Y:S01]  /*01d0*/  CS2R R4, SRZ ;  /* 0x0000000000047805 */ /* 0x000fe2000001ff00 */
[----:B----4-:R-:W-:-:S04]  /*01e0*/  IMAD.WIDE R16, R17, 0x4, R8 ;  /* 0x0000000411107825 */ /* 0x010fc800078e0208 */
[--C-:B------:R-:W-:Y:S01]  /*01f0*/  IMAD.WIDE R18, R11, 0x4, R8.reuse ;  /* 0x000000040b127825 */ /* 0x100fe200078e0208 */
[----:B------:R1:W2:Y:S03]  /*0200*/  @P1 LDG.E.EL.64 R6, desc[UR6][R16.64] ;  /* 0x0000000610061981 */ /* 0x0002a6000c2e1b00 */
[--C-:B------:R-:W-:Y:S01]  /*0210*/  IMAD.WIDE R20, R13, 0x4, R8.reuse ;  /* 0x000000040d147825 */ /* 0x100fe200078e0208 */
[----:B------:R-:W-:Y:S01]  /*0220*/  CS2R R12, SRZ ;  /* 0x00000000000c7805 */ /* 0x000fe2000001ff00 */
[----:B------:R3:W4:Y:S02]  /*0230*/  @P2 LDG.E.EL.64 R4, desc[UR6][R18.64] ;  /* 0x0000000612042981 */ /* 0x000724000c2e1b00 */
[----:B------:R-:W-:Y:S01]  /*0240*/  IMAD.WIDE R8, R15, 0x4, R8 ;  /* 0x000000040f087825 */ /* 0x000fe200078e0208 */
[----:B------:R-:W-:Y:S02]  /*0250*/  CS2R R14, SRZ ;  /* 0x00000000000e7805 */ /* 0x000fe4000001ff00 */
[----:B------:R-:W5:Y:S04]  /*0260*/  @P3 LDG.E.EL.64 R12, desc[UR6][R20.64] ;  /* 0x00000006140c3981 */ /* 0x000f68000c2e1b00 */
[----:B------:R-:W5:Y:S01]  /*0270*/  @P0 LDG.E.EL.64 R14, desc[UR6][R8.64] ;  /* 0x00000006080e0981 */ /* 0x000f62000c2e1b00 */
[----:B------:R-:W1:Y:S01]  /*0280*/  S2UR UR5, SR_CgaCtaId ;  /* 0x00000000000579c3 */ /* 0x000e620000008800 */
[----:B------:R-:W-:Y:S01]  /*0290*/  UMOV UR4, 0x400 ;  /* 0x0000040000047882 */ /* 0x000fe20000000000 */
[----:B------:R-:W-:Y:S01]  /*02a0*/  LOP3.LUT R11, R10, 0x7f, RZ, 0xc0, !PT ;  /* 0x0000007f0a0b7812 */ /* 0x000fe200078ec0ff */
[----:B01----:R-:W-:-:S06]  /*02b0*/  UPRMT UR4, UR5, 0x654, UR4 ;  /* 0x0000065405047896 */ /* 0x003fcc0008000004 */
[----:B------:R-:W-:Y:S01]  /*02c0*/  LEA R17, R11, UR4, 0x2 ;  /* 0x000000040b117c11 */ /* 0x000fe2000f8e10ff */
[----:B------:R-:W-:-:S05]  /*02d0*/  IMAD.SHL.U32 R10, R10, 0x4, RZ ;  /* 0x000000040a0a7824 */ /* 0x000fca00078e00ff */
[----:B------:R-:W-:-:S04]  /*02e0*/  LOP3.LUT R16, R10, 0x1fc, RZ, 0xc0, !PT ;  /* 0x000001fc0a107812 */ /* 0x000fc800078ec0ff */
[----:B---3--:R-:W-:Y:S02]  /*02f0*/  LEA R18, R16, UR4, 0x2 ;  /* 0x0000000410127c11 */ /* 0x008fe4000f8e10ff */
[----:B------:R-:W-:-:S04]  /*0300*/  LOP3.LUT R3, R3, R16, RZ, 0xfc, !PT ;  /* 0x0000001003037212 */ /* 0x000fc800078efcff */
[----:B------:R-:W-:-:S04]  /*0310*/  ISETP.GE.AND P0, PT, R3, 0x20000, PT ;  /* 0x000200000300780c */ /* 0x000fc80003f06270 */
[----:B------:R-:W-:Y:S01]  /*0320*/  ISETP.LT.AND P1, PT, R2, 0x2, !P0 ;  /* 0x000000020200780c */ /* 0x000fe20004721270 */
[----:B--2---:R-:W-:Y:S04]  /*0330*/  STS [R17], R6 ;  /* 0x0000000611007388 */ /* 0x004fe80000000800 */
[----:B------:R0:W-:Y:S04]  /*0340*/  STS [R17+0x810], R7 ;  /* 0x0008100711007388 */ /* 0x0001e80000000800 */
[----:B----4-:R1:W-:Y:S04]  /*0350*/  STS [R17+0x200], R4 ;  /* 0x0002000411007388 */ /* 0x0103e80000000800 */
[----:B------:R-:W-:Y:S01]  /*0360*/  STS [R17+0xa10], R5 ;  /* 0x000a100511007388 */ /* 0x000fe20000000800 */
[----:B0-----:R-:W0:Y:S03]  /*0370*/  LDC.64 R6, c[0x0][0x218] ;  /* 0x00008600ff067b82 */ /* 0x001e260000000a00 */
[----:B-----5:R2:W-:Y:S04]  /*0380*/  STS [R17+0x400], R12 ;  /* 0x0004000c11007388 */ /* 0x0205e80000000800 */
[----:B------:R-:W-:Y:S04]  /*0390*/  STS [R17+0xc10], R13 ;  /* 0x000c100d11007388 */ /* 0x000fe80000000800 */
[----:B------:R-:W-:Y:S04]  /*03a0*/  STS [R17+0x600], R14 ;  /* 0x0006000e11007388 */ /* 0x000fe80000000800 */
[----:B------:R-:W-:Y:S01]  /*03b0*/  STS [R17+0xe10], R15 ;  /* 0x000e100f11007388 */ /* 0x000fe20000000800 */
[----:B------:R-:W-:Y:S01]  /*03c0*/  BAR.SYNC.DEFER_BLOCKING 0x0 ;  /* 0x0000000000007b1d */ /* 0x000fe20000010000 */
[----:B-1----:R-:W-:-:S04]  /*03d0*/  SHF.R.S32.HI R4, RZ, 0x1f, R3 ;  /* 0x0000001fff047819 */ /* 0x002fc80000011403 */
[----:B------:R-:W-:Y:S01]  /*03e0*/  LEA.HI R4, R4, R3, RZ, 0x8 ;  /* 0x0000000304047211 */ /* 0x000fe200078f40ff */
[----:B------:R-:W1:Y:S03]  /*03f0*/  LDS.128 R8, [R18] ;  /* 0x0000000012087984 */ /* 0x000e660000000c00 */
[----:B--2---:R-:W-:Y:S02]  /*0400*/  LOP3.LUT R12, R4, 0xffffff00, RZ, 0xc0, !PT ;  /* 0xffffff00040c7812 */ /* 0x004fe400078ec0ff */
[----:B------:R-:W-:-:S03]  /*0410*/  SHF.R.S32.HI R5, RZ, 0x8, R4 ;  /* 0x00000008ff057819 */ /* 0x000fc60000011404 */
[----:B------:R-:W-:Y:S02]  /*0420*/  IMAD.IADD R12, R3, 0x1, -R12 ;  /* 0x00000001030c7824 */ /* 0x000fe400078e0a0c */
[----:B------:R-:W-:Y:S02]  /*0430*/  IMAD.IADD R3, R5, 0x1, R0 ;  /* 0x0000000105037824 */ /* 0x000fe400078e0200 */
[----:B------:R-:W-:Y:S02]  /*0440*/  VIADD R0, R2, 0x1 ;  /* 0x0000000102007836 */ /* 0x000fe40000000000 */
[----:B------:R-:W-:-:S03]  /*0450*/  IMAD R3, R3, 0x200, R12 ;  /* 0x0000020003037824 */ /* 0x000fc600078e020c */
[----:B------:R-:W-:Y:S01]  /*0460*/  ISETP.LT.AND P0, PT, R0, 0x2, !P0 ;  /* 0x000000020000780c */ /* 0x000fe20004701270 */
[----:B0-----:R-:W-:-:S05]  /*0470*/  IMAD.WIDE R2, R3, 0x4, R6 ;  /* 0x0000000403027825 */ /* 0x001fca00078e0206 */
[----:B-1----:R0:W-:Y:S07]  /*0480*/  @P1 STG.E.128 desc[UR6][R2.64], R8 ;  /* 0x0000000802001986 */ /* 0x0021ee000c101d06 */
[----:B0-----:R-:W-:Y:S05]  /*0490*/  @!P0 EXIT ;  /* 0x000000000000894d */ /* 0x001fea0003800000 */
[----:B0-----:R-:W0:Y:S01]  /*04a0*/  LDS.128 R8, [R18+0x810] ;  /* 0x0008100012087984 */ /* 0x001e220000000c00 */
[----:B------:R-:W-:-:S04]  /*04b0*/  IMAD R5, R5, 0x200, R12 ;  /* 0x0000020005057824 */ /* 0x000fc800078e020c */
[----:B------:R-:W-:-:S04]  /*04c0*/  IMAD R5, R0, 0x100, R5 ;  /* 0x0000010000057824 */ /* 0x000fc800078e0205 */
[----:B------:R-:W-:-:S05]  /*04d0*/  IMAD.WIDE R6, R5, 0x4, R6 ;  /* 0x0000000405067825 */ /* 0x000fca00078e0206 */
[----:B0-----:R-:W-:Y:S01]  /*04e0*/  STG.E.128 desc[UR6][R6.64], R8 ;  /* 0x0000000806007986 */ /* 0x001fe2000c101d06 */
[----:B------:R-:W-:Y:S05]  /*04f0*/  EXIT ;  /* 0x000000000000794d */ /* 0x000fea0003800000 */
.L_x_0:
[----:B------:R-:W-:-:S00]  /*0500*/  BRA `(.L_x_0) ;  /* 0xfffffffc00fc7947 */ /* 0x000fc0000383ffff */
[----:B------:R-:W-:-:S00]  /*0510*/  NOP ;  /* 0x0000000000007918 */ /* 0x000fc00000000000 */
        /* <DEDUP_REMOVED lines=14> */
.L_x_1:


//--------------------- .nv.shared.triton_poi_fused_5 --------------------------
	.section	.nv.shared.triton_poi_fused_5,"aw",@nobits
	.sectionflags	@""
	.align	16
	.zero		1024


//--------------------- .nv.constant0.triton_poi_fused_5 --------------------------
	.section	.nv.constant0.triton_poi_fused_5,"a",@progbits
	.sectionflags	@""
	.align	4
.nv.constant0.triton_poi_fused_5:
	.zero		552
